//
// Generated by NVIDIA NVVM Compiler
//
// Compiler Build ID: CL-36424714
// Cuda compilation tools, release 13.0, V13.0.88
// Based on NVVM 20.0.0
//

.version 9.0
.target sm_100
.address_size 64

	// .globl	_Z7add_vecPfS_S_

.visible .entry _Z7add_vecPfS_S_(
	.param .u64 .ptr .align 1 _Z7add_vecPfS_S__param_0,
	.param .u64 .ptr .align 1 _Z7add_vecPfS_S__param_1,
	.param .u64 .ptr .align 1 _Z7add_vecPfS_S__param_2
)
{
	.reg .b32 	%r<5>;
	.reg .b32 	%f<4>;
	.reg .b64 	%rd<11>;

	ld.param.u64 	%rd1, [_Z7add_vecPfS_S__param_0];
	ld.param.u64 	%rd2, [_Z7add_vecPfS_S__param_1];
	ld.param.u64 	%rd3, [_Z7add_vecPfS_S__param_2];
	cvta.to.global.u64 	%rd4, %rd3;
	cvta.to.global.u64 	%rd5, %rd2;
	cvta.to.global.u64 	%rd6, %rd1;
	mov.u32 	%r1, %ntid.x;
	mov.u32 	%r2, %ctaid.x;
	mov.u32 	%r3, %tid.x;
	mad.lo.s32 	%r4, %r1, %r2, %r3;
	mul.wide.s32 	%rd7, %r4, 4;
	add.s64 	%rd8, %rd6, %rd7;
	ld.global.f32 	%f1, [%rd8];
	add.s64 	%rd9, %rd5, %rd7;
	ld.global.f32 	%f2, [%rd9];
	add.f32 	%f3, %f1, %f2;
	add.s64 	%rd10, %rd4, %rd7;
	st.global.f32 	[%rd10], %f3;
	ret;

}


// ===== COMPILED SASS (sm_100) =====

	.target	sm_100

	.elftype	@"ET_EXEC"


//--------------------- .note.nv.tkinfo           --------------------------
	.section	.note.nv.tkinfo,"",@"SHT_NOTE"
	.sectionflags	@"SHF_NOTE_NV_TKINFO"
	.tkinfo
        /*0018*/ 	.word	0x00000002
        /*0030*/ 	.string	""
        /*0030*/ 	.string	"ptxas"
        /*0030*/ 	.string	"Cuda compilation tools, release 13.0, V13.0.88"
        /*0030*/ 	.string	"Build cuda_13.0.r13.0/compiler.36424714_0"
        /*0030*/ 	.string	"-arch sm_100 -m 64 "



//--------------------- .note.nv.cuinfo           --------------------------
	.section	.note.nv.cuinfo,"",@"SHT_NOTE"
	.sectionflags	@"SHF_NOTE_NV_CUINFO"
        /*0018*/ 	.short	0x0002
        /*001a*/ 	.short	0x0064
        /*001c*/ 	.short	0x0082
	.zero		2


//--------------------- .nv.info                  --------------------------
	.section	.nv.info,"",@"SHT_CUDA_INFO"
	.align	4


	//----- nvinfo : EIATTR_REGCOUNT
	.align		4
        /*0000*/ 	.byte	0x04, 0x2f
        /*0002*/ 	.short	(.L_1 - .L_0)
	.align		4
.L_0:
        /*0004*/ 	.word	index@(_Z7add_vecPfS_S_)
        /*0008*/ 	.word	0x0000000c


	//----- nvinfo : EIATTR_FRAME_SIZE
	.align		4
.L_1:
        /*000c*/ 	.byte	0x04, 0x11
        /*000e*/ 	.short	(.L_3 - .L_2)
	.align		4
.L_2:
        /*0010*/ 	.word	index@(_Z7add_vecPfS_S_)
        /*0014*/ 	.word	0x00000000


	//----- nvinfo : EIATTR_MIN_STACK_SIZE
	.align		4
.L_3:
        /*0018*/ 	.byte	0x04, 0x12
        /*001a*/ 	.short	(.L_5 - .L_4)
	.align		4
.L_4:
        /*001c*/ 	.word	index@(_Z7add_vecPfS_S_)
        /*0020*/ 	.word	0x00000000
.L_5:


//--------------------- .nv.compat                --------------------------
	.section	.nv.compat,"",@"SHT_CUDA_COMPAT_INFO"
	.align	4
        /*0000*/ 	.byte	0x02, 0x09, 0x00, 0x00, 0x02, 0x02, 0x01, 0x00, 0x02, 0x05, 0x05, 0x00, 0x03, 0x07, 0x01, 0x01
        /*0010*/ 	.byte	0x02, 0x03, 0x00, 0x00, 0x02, 0x06, 0x01, 0x00, 0x04, 0x0b, 0x08, 0x00, 0x09, 0x00, 0x00, 0x00
        /*0020*/ 	.byte	0x00, 0x00, 0x00, 0x00


//--------------------- .nv.info._Z7add_vecPfS_S_ --------------------------
	.section	.nv.info._Z7add_vecPfS_S_,"",@"SHT_CUDA_INFO"
	.sectionflags	@""
	.align	4


	//----- nvinfo : EIATTR_CUDA_API_VERSION
	.align		4
        /*0000*/ 	.byte	0x04, 0x37
        /*0002*/ 	.short	(.L_7 - .L_6)
.L_6:
        /*0004*/ 	.word	0x00000082


	//----- nvinfo : EIATTR_KPARAM_INFO
	.align		4
.L_7:
        /*0008*/ 	.byte	0x04, 0x17
        /*000a*/ 	.short	(.L_9 - .L_8)
.L_8:
        /*000c*/ 	.word	0x00000000
        /*0010*/ 	.short	0x0002
        /*0012*/ 	.short	0x0010
        /*0014*/ 	.byte	0x00, 0xf5, 0x21, 0x00


	//----- nvinfo : EIATTR_KPARAM_INFO
	.align		4
.L_9:
        /*0018*/ 	.byte	0x04, 0x17
        /*001a*/ 	.short	(.L_11 - .L_10)
.L_10:
        /*001c*/ 	.word	0x00000000
        /*0020*/ 	.short	0x0001
        /*0022*/ 	.short	0x0008
        /*0024*/ 	.byte	0x00, 0xf5, 0x21, 0x00


	//----- nvinfo : EIATTR_KPARAM_INFO
	.align		4
.L_11:
        /*0028*/ 	.byte	0x04, 0x17
        /*002a*/ 	.short	(.L_13 - .L_12)
.L_12:
        /*002c*/ 	.word	0x00000000
        /*0030*/ 	.short	0x0000
        /*0032*/ 	.short	0x0000
        /*0034*/ 	.byte	0x00, 0xf5, 0x21, 0x00


	//----- nvinfo : EIATTR_SPARSE_MMA_MASK
	.align		4
.L_13:
        /*0038*/ 	.byte	0x03, 0x50
        /*003a*/ 	.short	0x0000


	//----- nvinfo : EIATTR_MAXREG_COUNT
	.align		4
        /*003c*/ 	.byte	0x03, 0x1b
        /*003e*/ 	.short	0x00ff


	//----- nvinfo : EIATTR_MERCURY_ISA_VERSION
	.align		4
        /*0040*/ 	.byte	0x03, 0x5f
        /*0042*/ 	.short	0x0101


	//----- nvinfo : EIATTR_VRC_CTA_INIT_COUNT
	.align		4
        /*0044*/ 	.byte	0x02, 0x4a
	.zero		1
	.zero		1


	//----- nvinfo : EIATTR_EXIT_INSTR_OFFSETS
	.align		4
        /*0048*/ 	.byte	0x04, 0x1c
        /*004a*/ 	.short	(.L_15 - .L_14)


	//   ....[0]....
.L_14:
        /*004c*/ 	.word	0x00000100


	//----- nvinfo : EIATTR_CBANK_PARAM_SIZE
	.align		4
.L_15:
        /*0050*/ 	.byte	0x03, 0x19
        /*0052*/ 	.short	0x0018


	//----- nvinfo : EIATTR_PARAM_CBANK
	.align		4
        /*0054*/ 	.byte	0x04, 0x0a
        /*0056*/ 	.short	(.L_17 - .L_16)
	.align		4
.L_16:
        /*0058*/ 	.word	index@(.nv.constant0._Z7add_vecPfS_S_)
        /*005c*/ 	.short	0x0380
        /*005e*/ 	.short	0x0018


	//----- nvinfo : EIATTR_SW_WAR
	.align		4
.L_17:
        /*0060*/ 	.byte	0x04, 0x36
        /*0062*/ 	.short	(.L_19 - .L_18)
.L_18:
        /*0064*/ 	.word	0x00000008
.L_19:


//--------------------- .nv.callgraph             --------------------------
	.section	.nv.callgraph,"",@"SHT_CUDA_CALLGRAPH"
	.align	4
	.sectionentsize	8
	.align		4
        /*0000*/ 	.word	0x00000000
	.align		4
        /*0004*/ 	.word	0xffffffff
	.align		4
        /*0008*/ 	.word	0x00000000
	.align		4
        /*000c*/ 	.word	0xfffffffe
	.align		4
        /*0010*/ 	.word	0x00000000
	.align		4
        /*0014*/ 	.word	0xfffffffd
	.align		4
        /*0018*/ 	.word	0x00000000
	.align		4
        /*001c*/ 	.word	0xfffffffc


//--------------------- .text._Z7add_vecPfS_S_    --------------------------
	.section	.text._Z7add_vecPfS_S_,"ax",@progbits
	.align	128
        .global         _Z7add_vecPfS_S_
        .type           _Z7add_vecPfS_S_,@function
        .size           _Z7add_vecPfS_S_,(.L_x_1 - _Z7add_vecPfS_S_)
        .other          _Z7add_vecPfS_S_,@"STO_CUDA_ENTRY STV_DEFAULT"
_Z7add_vecPfS_S_:
.text._Z7add_vecPfS_S_:
[----:B------:R-:W-:Y:S01]  /*0000*/  LDC R1, c[0x0][0x37c] ;  /* 0x0000df00ff017b82 */ /* 0x000fe20000000800 */
[----:B------:R-:W0:Y:S07]  /*0010*/  S2R R9, SR_CTAID.X ;  /* 0x0000000000097919 */ /* 0x000e2e0000002500 */
[----:B------:R-:W1:Y:S01]  /*0020*/  LDC.64 R2, c[0x0][0x380] ;  /* 0x0000e000ff027b82 */ /* 0x000e620000000a00 */
[----:B------:R-:W0:Y:S01]  /*0030*/  LDCU UR6, c[0x0][0x360] ;  /* 0x00006c00ff0677ac */ /* 0x000e220008000800 */
[----:B------:R-:W0:Y:S01]  /*0040*/  S2R R0, SR_TID.X ;  /* 0x0000000000007919 */ /* 0x000e220000002100 */
[----:B------:R-:W2:Y:S05]  /*0050*/  LDCU.64 UR4, c[0x0][0x358] ;  /* 0x00006b00ff0477ac */ /* 0x000eaa0008000a00 */
[----:B------:R-:W3:Y:S08]  /*0060*/  LDC.64 R4, c[0x0][0x388] ;  /* 0x0000e200ff047b82 */ /* 0x000ef00000000a00 */
[----:B------:R-:W4:Y:S01]  /*0070*/  LDC.64 R6, c[0x0][0x390] ;  /* 0x0000e400ff067b82 */ /* 0x000f220000000a00 */
[----:B0-----:R-:W-:-:S04]  /*0080*/  IMAD R9, R9, UR6, R0 ;  /* 0x0000000609097c24 */ /* 0x001fc8000f8e0200 */
[----:B-1----:R-:W-:-:S04]  /*0090*/  IMAD.WIDE R2, R9, 0x4, R2 ;  /* 0x0000000409027825 */ /* 0x002fc800078e0202 */
[C---:B---3--:R-:W-:Y:S02]  /*00a0*/  IMAD.WIDE R4, R9.reuse, 0x4, R4 ;  /* 0x0000000409047825 */ /* 0x048fe400078e0204 */
[----:B--2---:R-:W2:Y:S04]  /*00b0*/  LDG.E R2, desc[UR4][R2.64] ;  /* 0x0000000402027981 */ /* 0x004ea8000c1e1900 */
[----:B------:R-:W2:Y:S01]  /*00c0*/  LDG.E R5, desc[UR4][R4.64] ;  /* 0x0000000404057981 */ /* 0x000ea2000c1e1900 */
[----:B----4-:R-:W-:-:S04]  /*00d0*/  IMAD.WIDE R6, R9, 0x4, R6 ;  /* 0x0000000409067825 */ /* 0x010fc800078e0206 */
[----:B--2---:R-:W-:-:S05]  /*00e0*/  FADD R9, R2, R5 ;  /* 0x0000000502097221 */ /* 0x004fca0000000000 */
[----:B------:R-:W-:Y:S01]  /*00f0*/  STG.E desc[UR4][R6.64], R9 ;  /* 0x0000000906007986 */ /* 0x000fe2000c101904 */
[----:B------:R-:W-:Y:S05]  /*0100*/  EXIT ;  /* 0x000000000000794d */ /* 0x000fea0003800000 */
.L_x_0:
[----:B------:R-:W-:-:S00]  /*0110*/  BRA `(.L_x_0) ;  /* 0xfffffffc00fc7947 */ /* 0x000fc0000383ffff */
[----:B------:R-:W-:-:S00]  /*0120*/  NOP ;  /* 0x0000000000007918 */ /* 0x000fc00000000000 */
        /* <DEDUP_REMOVED lines=13> */
.L_x_1:


//--------------------- .nv.shared.reserved.0     --------------------------
	.section	.nv.shared.reserved.0,"aw",@nobits
	.weak		__nv_reservedSMEM_offset_0_alias
	.size		__nv_reservedSMEM_offset_0_alias, 0, 64
	.other		__nv_reservedSMEM_offset_0_alias,@"STO_CUDA_RESERVED_SHARED STV_DEFAULT"
__nv_reservedSMEM_offset_0_alias:
	.zero		0
	.zero		64


//--------------------- .nv.constant0._Z7add_vecPfS_S_ --------------------------
	.section	.nv.constant0._Z7add_vecPfS_S_,"a",@progbits
	.sectionflags	@""
	.align	4
.nv.constant0._Z7add_vecPfS_S_:
	.zero		920


//--------------------- SYMBOLS --------------------------

	.type		.nv.reservedSmem.offset0,@object
	.size		.nv.reservedSmem.offset0,0x4
